//
// Generated by NVIDIA NVVM Compiler
//
// Compiler Build ID: CL-36424714
// Cuda compilation tools, release 13.0, V13.0.88
// Based on NVVM 20.0.0
//

.version 9.0
.target sm_100
.address_size 64

	// .globl	_Z3addPdS_S_i

.visible .entry _Z3addPdS_S_i(
	.param .u64 .ptr .align 1 _Z3addPdS_S_i_param_0,
	.param .u64 .ptr .align 1 _Z3addPdS_S_i_param_1,
	.param .u64 .ptr .align 1 _Z3addPdS_S_i_param_2,
	.param .u32 _Z3addPdS_S_i_param_3
)
{
	.reg .pred 	%p<3>;
	.reg .b32 	%r<11>;
	.reg .b64 	%rd<11>;
	.reg .b64 	%fd<4>;

	ld.param.u64 	%rd4, [_Z3addPdS_S_i_param_0];
	ld.param.u64 	%rd5, [_Z3addPdS_S_i_param_1];
	ld.param.u64 	%rd6, [_Z3addPdS_S_i_param_2];
	ld.param.u32 	%r6, [_Z3addPdS_S_i_param_3];
	mov.u32 	%r7, %tid.x;
	mov.u32 	%r8, %ctaid.x;
	mov.u32 	%r1, %ntid.x;
	mad.lo.s32 	%r10, %r8, %r1, %r7;
	setp.ge.s32 	%p1, %r10, %r6;
	@%p1 bra 	$L__BB0_3;
	mov.u32 	%r9, %nctaid.x;
	mul.lo.s32 	%r3, %r1, %r9;
	cvta.to.global.u64 	%rd1, %rd4;
	cvta.to.global.u64 	%rd2, %rd5;
	cvta.to.global.u64 	%rd3, %rd6;
$L__BB0_2:
	mul.wide.s32 	%rd7, %r10, 8;
	add.s64 	%rd8, %rd1, %rd7;
	ld.global.f64 	%fd1, [%rd8];
	add.s64 	%rd9, %rd2, %rd7;
	ld.global.f64 	%fd2, [%rd9];
	add.f64 	%fd3, %fd1, %fd2;
	add.s64 	%rd10, %rd3, %rd7;
	st.global.f64 	[%rd10], %fd3;
	add.s32 	%r10, %r10, %r3;
	setp.lt.s32 	%p2, %r10, %r6;
	@%p2 bra 	$L__BB0_2;
$L__BB0_3:
	ret;

}


// ===== COMPILED SASS (sm_100) =====

	.target	sm_100

	.elftype	@"ET_EXEC"


//--------------------- .note.nv.tkinfo           --------------------------
	.section	.note.nv.tkinfo,"",@"SHT_NOTE"
	.sectionflags	@"SHF_NOTE_NV_TKINFO"
	.tkinfo
        /*0018*/ 	.word	0x00000002
        /*0030*/ 	.string	""
        /*0030*/ 	.string	"ptxas"
        /*0030*/ 	.string	"Cuda compilation tools, release 13.0, V13.0.88"
        /*0030*/ 	.string	"Build cuda_13.0.r13.0/compiler.36424714_0"
        /*0030*/ 	.string	"-arch sm_100 -m 64 "



//--------------------- .note.nv.cuinfo           --------------------------
	.section	.note.nv.cuinfo,"",@"SHT_NOTE"
	.sectionflags	@"SHF_NOTE_NV_CUINFO"
        /*0018*/ 	.short	0x0002
        /*001a*/ 	.short	0x0064
        /*001c*/ 	.short	0x0082
	.zero		2


//--------------------- .nv.info                  --------------------------
	.section	.nv.info,"",@"SHT_CUDA_INFO"
	.align	4


	//----- nvinfo : EIATTR_REGCOUNT
	.align		4
        /*0000*/ 	.byte	0x04, 0x2f
        /*0002*/ 	.short	(.L_1 - .L_0)
	.align		4
.L_0:
        /*0004*/ 	.word	index@(_Z3addPdS_S_i)
        /*0008*/ 	.word	0x00000014


	//----- nvinfo : EIATTR_FRAME_SIZE
	.align		4
.L_1:
        /*000c*/ 	.byte	0x04, 0x11
        /*000e*/ 	.short	(.L_3 - .L_2)
	.align		4
.L_2:
        /*0010*/ 	.word	index@(_Z3addPdS_S_i)
        /*0014*/ 	.word	0x00000000


	//----- nvinfo : EIATTR_MIN_STACK_SIZE
	.align		4
.L_3:
        /*0018*/ 	.byte	0x04, 0x12
        /*001a*/ 	.short	(.L_5 - .L_4)
	.align		4
.L_4:
        /*001c*/ 	.word	index@(_Z3addPdS_S_i)
        /*0020*/ 	.word	0x00000000
.L_5:


//--------------------- .nv.compat                --------------------------
	.section	.nv.compat,"",@"SHT_CUDA_COMPAT_INFO"
	.align	4
        /*0000*/ 	.byte	0x02, 0x09, 0x00, 0x00, 0x02, 0x02, 0x01, 0x00, 0x02, 0x05, 0x05, 0x00, 0x03, 0x07, 0x01, 0x01
        /*0010*/ 	.byte	0x02, 0x03, 0x00, 0x00, 0x02, 0x06, 0x01, 0x00, 0x04, 0x0b, 0x08, 0x00, 0x01, 0x00, 0x00, 0x00
        /*0020*/ 	.byte	0x00, 0x00, 0x00, 0x00


//--------------------- .nv.info._Z3addPdS_S_i    --------------------------
	.section	.nv.info._Z3addPdS_S_i,"",@"SHT_CUDA_INFO"
	.sectionflags	@""
	.align	4


	//----- nvinfo : EIATTR_CUDA_API_VERSION
	.align		4
        /*0000*/ 	.byte	0x04, 0x37
        /*0002*/ 	.short	(.L_7 - .L_6)
.L_6:
        /*0004*/ 	.word	0x00000082


	//----- nvinfo : EIATTR_KPARAM_INFO
	.align		4
.L_7:
        /*0008*/ 	.byte	0x04, 0x17
        /*000a*/ 	.short	(.L_9 - .L_8)
.L_8:
        /*000c*/ 	.word	0x00000000
        /*0010*/ 	.short	0x0003
        /*0012*/ 	.short	0x0018
        /*0014*/ 	.byte	0x00, 0xf0, 0x11, 0x00


	//----- nvinfo : EIATTR_KPARAM_INFO
	.align		4
.L_9:
        /*0018*/ 	.byte	0x04, 0x17
        /*001a*/ 	.short	(.L_11 - .L_10)
.L_10:
        /*001c*/ 	.word	0x00000000
        /*0020*/ 	.short	0x0002
        /*0022*/ 	.short	0x0010
        /*0024*/ 	.byte	0x00, 0xf5, 0x21, 0x00


	//----- nvinfo : EIATTR_KPARAM_INFO
	.align		4
.L_11:
        /*0028*/ 	.byte	0x04, 0x17
        /*002a*/ 	.short	(.L_13 - .L_12)
.L_12:
        /*002c*/ 	.word	0x00000000
        /*0030*/ 	.short	0x0001
        /*0032*/ 	.short	0x0008
        /*0034*/ 	.byte	0x00, 0xf5, 0x21, 0x00


	//----- nvinfo : EIATTR_KPARAM_INFO
	.align		4
.L_13:
        /*0038*/ 	.byte	0x04, 0x17
        /*003a*/ 	.short	(.L_15 - .L_14)
.L_14:
        /*003c*/ 	.word	0x00000000
        /*0040*/ 	.short	0x0000
        /*0042*/ 	.short	0x0000
        /*0044*/ 	.byte	0x00, 0xf5, 0x21, 0x00


	//----- nvinfo : EIATTR_SPARSE_MMA_MASK
	.align		4
.L_15:
        /*0048*/ 	.byte	0x03, 0x50
        /*004a*/ 	.short	0x0000


	//----- nvinfo : EIATTR_MAXREG_COUNT
	.align		4
        /*004c*/ 	.byte	0x03, 0x1b
        /*004e*/ 	.short	0x00ff


	//----- nvinfo : EIATTR_MERCURY_ISA_VERSION
	.align		4
        /*0050*/ 	.byte	0x03, 0x5f
        /*0052*/ 	.short	0x0101


	//----- nvinfo : EIATTR_VRC_CTA_INIT_COUNT
	.align		4
        /*0054*/ 	.byte	0x02, 0x4a
	.zero		1
	.zero		1


	//----- nvinfo : EIATTR_EXIT_INSTR_OFFSETS
	.align		4
        /*0058*/ 	.byte	0x04, 0x1c
        /*005a*/ 	.short	(.L_17 - .L_16)


	//   ....[0]....
.L_16:
        /*005c*/ 	.word	0x00000070


	//   ....[1]....
        /*0060*/ 	.word	0x00000180


	//----- nvinfo : EIATTR_CRS_STACK_SIZE
	.align		4
.L_17:
        /*0064*/ 	.byte	0x04, 0x1e
        /*0066*/ 	.short	(.L_19 - .L_18)
.L_18:
        /*0068*/ 	.word	0x00000000


	//----- nvinfo : EIATTR_CBANK_PARAM_SIZE
	.align		4
.L_19:
        /*006c*/ 	.byte	0x03, 0x19
        /*006e*/ 	.short	0x001c


	//----- nvinfo : EIATTR_PARAM_CBANK
	.align		4
        /*0070*/ 	.byte	0x04, 0x0a
        /*0072*/ 	.short	(.L_21 - .L_20)
	.align		4
.L_20:
        /*0074*/ 	.word	index@(.nv.constant0._Z3addPdS_S_i)
        /*0078*/ 	.short	0x0380
        /*007a*/ 	.short	0x001c


	//----- nvinfo : EIATTR_SW_WAR
	.align		4
.L_21:
        /*007c*/ 	.byte	0x04, 0x36
        /*007e*/ 	.short	(.L_23 - .L_22)
.L_22:
        /*0080*/ 	.word	0x00000008
.L_23:


//--------------------- .nv.callgraph             --------------------------
	.section	.nv.callgraph,"",@"SHT_CUDA_CALLGRAPH"
	.align	4
	.sectionentsize	8
	.align		4
        /*0000*/ 	.word	0x00000000
	.align		4
        /*0004*/ 	.word	0xffffffff
	.align		4
        /*0008*/ 	.word	0x00000000
	.align		4
        /*000c*/ 	.word	0xfffffffe
	.align		4
        /*0010*/ 	.word	0x00000000
	.align		4
        /*0014*/ 	.word	0xfffffffd
	.align		4
        /*0018*/ 	.word	0x00000000
	.align		4
        /*001c*/ 	.word	0xfffffffc


//--------------------- .text._Z3addPdS_S_i       --------------------------
	.section	.text._Z3addPdS_S_i,"ax",@progbits
	.align	128
        .global         _Z3addPdS_S_i
        .type           _Z3addPdS_S_i,@function
        .size           _Z3addPdS_S_i,(.L_x_2 - _Z3addPdS_S_i)
        .other          _Z3addPdS_S_i,@"STO_CUDA_ENTRY STV_DEFAULT"
_Z3addPdS_S_i:
.text._Z3addPdS_S_i:
[----:B------:R-:W-:Y:S01]  /*0000*/  LDC R1, c[0x0][0x37c] ;  /* 0x0000df00ff017b82 */ /* 0x000fe20000000800 */
[----:B------:R-:W0:Y:S07]  /*0010*/  S2R R0, SR_TID.X ;  /* 0x0000000000007919 */ /* 0x000e2e0000002100 */
[----:B------:R-:W0:Y:S01]  /*0020*/  S2UR UR4, SR_CTAID.X ;  /* 0x00000000000479c3 */ /* 0x000e220000002500 */
[----:B------:R-:W1:Y:S07]  /*0030*/  LDCU UR5, c[0x0][0x398] ;  /* 0x00007300ff0577ac */ /* 0x000e6e0008000800 */
[----:B------:R-:W0:Y:S02]  /*0040*/  LDC R17, c[0x0][0x360] ;  /* 0x0000d800ff117b82 */ /* 0x000e240000000800 */
[----:B0-----:R-:W-:-:S05]  /*0050*/  IMAD R0, R17, UR4, R0 ;  /* 0x0000000411007c24 */ /* 0x001fca000f8e0200 */
[----:B-1----:R-:W-:-:S13]  /*0060*/  ISETP.GE.AND P0, PT, R0, UR5, PT ;  /* 0x0000000500007c0c */ /* 0x002fda000bf06270 */
[----:B------:R-:W-:Y:S05]  /*0070*/  @P0 EXIT ;  /* 0x000000000000094d */ /* 0x000fea0003800000 */
[----:B------:R-:W0:Y:S01]  /*0080*/  LDC.64 R14, c[0x0][0x390] ;  /* 0x0000e400ff0e7b82 */ /* 0x000e220000000a00 */
[----:B------:R-:W1:Y:S01]  /*0090*/  LDCU UR4, c[0x0][0x370] ;  /* 0x00006e00ff0477ac */ /* 0x000e620008000800 */
[----:B------:R-:W2:Y:S06]  /*00a0*/  LDCU.64 UR6, c[0x0][0x358] ;  /* 0x00006b00ff0677ac */ /* 0x000eac0008000a00 */
[----:B------:R-:W3:Y:S08]  /*00b0*/  LDC.64 R10, c[0x0][0x380] ;  /* 0x0000e000ff0a7b82 */ /* 0x000ef00000000a00 */
[----:B------:R-:W4:Y:S01]  /*00c0*/  LDC.64 R12, c[0x0][0x388] ;  /* 0x0000e200ff0c7b82 */ /* 0x000f220000000a00 */
[----:B-1----:R-:W-:-:S07]  /*00d0*/  IMAD R17, R17, UR4, RZ ;  /* 0x0000000411117c24 */ /* 0x002fce000f8e02ff */
.L_x_0:
[----:B---3--:R-:W-:-:S04]  /*00e0*/  IMAD.WIDE R2, R0, 0x8, R10 ;  /* 0x0000000800027825 */ /* 0x008fc800078e020a */
[C---:B----4-:R-:W-:Y:S02]  /*00f0*/  IMAD.WIDE R4, R0.reuse, 0x8, R12 ;  /* 0x0000000800047825 */ /* 0x050fe400078e020c */
[----:B--2---:R-:W2:Y:S04]  /*0100*/  LDG.E.64 R2, desc[UR6][R2.64] ;  /* 0x0000000602027981 */ /* 0x004ea8000c1e1b00 */
[----:B------:R-:W2:Y:S01]  /*0110*/  LDG.E.64 R4, desc[UR6][R4.64] ;  /* 0x0000000604047981 */ /* 0x000ea2000c1e1b00 */
[----:B01----:R-:W-:Y:S01]  /*0120*/  IMAD.WIDE R8, R0, 0x8, R14 ;  /* 0x0000000800087825 */ /* 0x003fe200078e020e */
[----:B------:R-:W-:-:S04]  /*0130*/  IADD3 R0, PT, PT, R17, R0, RZ ;  /* 0x0000000011007210 */ /* 0x000fc80007ffe0ff */
[----:B------:R-:W-:Y:S01]  /*0140*/  ISETP.GE.AND P0, PT, R0, UR5, PT ;  /* 0x0000000500007c0c */ /* 0x000fe2000bf06270 */
[----:B--2---:R-:W-:-:S07]  /*0150*/  DADD R6, R2, R4 ;  /* 0x0000000002067229 */ /* 0x004fce0000000004 */
[----:B------:R1:W-:Y:S05]  /*0160*/  STG.E.64 desc[UR6][R8.64], R6 ;  /* 0x0000000608007986 */ /* 0x0003ea000c101b06 */
[----:B------:R-:W-:Y:S05]  /*0170*/  @!P0 BRA `(.L_x_0) ;  /* 0xfffffffc00d88947 */ /* 0x000fea000383ffff */
[----:B------:R-:W-:Y:S05]  /*0180*/  EXIT ;  /* 0x000000000000794d */ /* 0x000fea0003800000 */
.L_x_1:
[----:B------:R-:W-:-:S00]  /*0190*/  BRA `(.L_x_1) ;  /* 0xfffffffc00fc7947 */ /* 0x000fc0000383ffff */
[----:B------:R-:W-:-:S00]  /*01a0*/  NOP ;  /* 0x0000000000007918 */ /* 0x000fc00000000000 */
        /* <DEDUP_REMOVED lines=13> */
.L_x_2:


//--------------------- .nv.shared.reserved.0     --------------------------
	.section	.nv.shared.reserved.0,"aw",@nobits
	.weak		__nv_reservedSMEM_offset_0_alias
	.size		__nv_reservedSMEM_offset_0_alias, 0, 64
	.other		__nv_reservedSMEM_offset_0_alias,@"STO_CUDA_RESERVED_SHARED STV_DEFAULT"
__nv_reservedSMEM_offset_0_alias:
	.zero		0
	.zero		64


//--------------------- .nv.constant0._Z3addPdS_S_i --------------------------
	.section	.nv.constant0._Z3addPdS_S_i,"a",@progbits
	.sectionflags	@""
	.align	4
.nv.constant0._Z3addPdS_S_i:
	.zero		924


//--------------------- SYMBOLS --------------------------

	.type		.nv.reservedSmem.offset0,@object
	.size		.nv.reservedSmem.offset0,0x4
